	.headerflags	@"EF_CUDA_TEXMODE_UNIFIED EF_CUDA_64BIT_ADDRESS EF_CUDA_ACCELERATORS EF_CUDA_SM90 EF_CUDA_VIRTUAL_SM(EF_CUDA_SM90)"
	.elftype	@"ET_EXEC"


//--------------------- .nv.info                  --------------------------
	.section	.nv.info,"",@"SHT_CUDA_INFO"
	.align	4


	//----- nvinfo : EIATTR_REGCOUNT
	.align		4
        /*0000*/ 	.byte	0x04, 0x2f
        /*0002*/ 	.short	(.L_2 - .L_1)
	.align		4
.L_1:
        /*0004*/ 	.word	index@(triton_poi_fused__to_copy_arange_clamp_floor_mul_39)
        /*0008*/ 	.word	0x00000008


	//----- nvinfo : EIATTR_MIN_STACK_SIZE
	.align		4
.L_2:
        /*000c*/ 	.byte	0x04, 0x12
        /*000e*/ 	.short	(.L_4 - .L_3)
	.align		4
.L_3:
        /*0010*/ 	.word	index@(triton_poi_fused__to_copy_arange_clamp_floor_mul_39)
        /*0014*/ 	.word	0x00000000


	//----- nvinfo : EIATTR_FRAME_SIZE
	.align		4
.L_4:
        /*0018*/ 	.byte	0x04, 0x11
        /*001a*/ 	.short	(.L_6 - .L_5)
	.align		4
.L_5:
        /*001c*/ 	.word	index@(triton_poi_fused__to_copy_arange_clamp_floor_mul_39)
        /*0020*/ 	.word	0x00000000


	//----- nvinfo : EIATTR_MIN_STACK_SIZE
	.align		4
.L_6:
        /*0024*/ 	.byte	0x04, 0x12
        /*0026*/ 	.short	(.L_8 - .L_7)
	.align		4
.L_7:
        /*0028*/ 	.word	index@(triton_poi_fused__to_copy_arange_clamp_floor_mul_39)
        /*002c*/ 	.word	0x00000000
.L_8:


//--------------------- .nv.info.triton_poi_fused__to_copy_arange_clamp_floor_mul_39 --------------------------
	.section	.nv.info.triton_poi_fused__to_copy_arange_clamp_floor_mul_39,"",@"SHT_CUDA_INFO"
	.sectionflags	@""
	.align	4


	//----- nvinfo : EIATTR_CUDA_API_VERSION
	.align		4
        /*0000*/ 	.byte	0x04, 0x37
        /*0002*/ 	.short	(.L_10 - .L_9)
.L_9:
        /*0004*/ 	.word	0x0000007c


	//----- nvinfo : EIATTR_KPARAM_INFO
	.align		4
.L_10:
        /*0008*/ 	.byte	0x04, 0x17
        /*000a*/ 	.short	(.L_12 - .L_11)
.L_11:
        /*000c*/ 	.word	0x00000000
        /*0010*/ 	.short	0x0001
        /*0012*/ 	.short	0x0008
        /*0014*/ 	.byte	0x00, 0xf0, 0x11, 0x00


	//----- nvinfo : EIATTR_KPARAM_INFO
	.align		4
.L_12:
        /*0018*/ 	.byte	0x04, 0x17
        /*001a*/ 	.short	(.L_14 - .L_13)
.L_13:
        /*001c*/ 	.word	0x00000000
        /*0020*/ 	.short	0x0000
        /*0022*/ 	.short	0x0000
        /*0024*/ 	.byte	0x00, 0xf4, 0x21, 0x00


	//----- nvinfo : EIATTR_SPARSE_MMA_MASK
	.align		4
.L_14:
        /*0028*/ 	.byte	0x03, 0x50
        /*002a*/ 	.short	0x0000


	//----- nvinfo : EIATTR_MAXREG_COUNT
	.align		4
        /*002c*/ 	.byte	0x03, 0x1b
        /*002e*/ 	.short	0x00ff


	//----- nvinfo : EIATTR_EXIT_INSTR_OFFSETS
	.align		4
        /*0030*/ 	.byte	0x04, 0x1c
        /*0032*/ 	.short	(.L_16 - .L_15)


	//   ....[0]....
.L_15:
        /*0034*/ 	.word	0x000000e0


	//   ....[1]....
        /*0038*/ 	.word	0x00000120


	//----- nvinfo : EIATTR_REQNTID
	.align		4
.L_16:
        /*003c*/ 	.byte	0x04, 0x10
        /*003e*/ 	.short	(.L_18 - .L_17)
.L_17:
        /*0040*/ 	.word	0x00000020
        /*0044*/ 	.word	0x00000001
        /*0048*/ 	.word	0x00000001


	//----- nvinfo : EIATTR_CBANK_PARAM_SIZE
	.align		4
.L_18:
        /*004c*/ 	.byte	0x03, 0x19
        /*004e*/ 	.short	0x000c


	//----- nvinfo : EIATTR_PARAM_CBANK
	.align		4
        /*0050*/ 	.byte	0x04, 0x0a
        /*0052*/ 	.short	(.L_20 - .L_19)
	.align		4
.L_19:
        /*0054*/ 	.word	index@(.nv.constant0.triton_poi_fused__to_copy_arange_clamp_floor_mul_39)
        /*0058*/ 	.short	0x0210
        /*005a*/ 	.short	0x000c


	//----- nvinfo : EIATTR_SW_WAR
	.align		4
.L_20:
        /*005c*/ 	.byte	0x04, 0x36
        /*005e*/ 	.short	(.L_22 - .L_21)
.L_21:
        /*0060*/ 	.word	0x00000008
.L_22:


//--------------------- .nv.callgraph             --------------------------
	.section	.nv.callgraph,"",@"SHT_CUDA_CALLGRAPH"
	.align	4
	.sectionentsize	8
	.align		4
        /*0000*/ 	.word	0x00000000
	.align		4
        /*0004*/ 	.word	0xffffffff
	.align		4
        /*0008*/ 	.word	0x00000000
	.align		4
        /*000c*/ 	.word	0xfffffffe
	.align		4
        /*0010*/ 	.word	0x00000000
	.align		4
        /*0014*/ 	.word	0xfffffffd
	.align		4
        /*0018*/ 	.word	0x00000000
	.align		4
        /*001c*/ 	.word	0xfffffffc


//--------------------- .nv.constant4             --------------------------
	.section	.nv.constant4,"a",@progbits
	.align	8
	.align		8
.nv.constant4:
        /*0000*/ 	.dword	_$_str


//--------------------- .text.triton_poi_fused__to_copy_arange_clamp_floor_mul_39 --------------------------
	.section	.text.triton_poi_fused__to_copy_arange_clamp_floor_mul_39,"ax",@progbits
	.align	128
        .global         triton_poi_fused__to_copy_arange_clamp_floor_mul_39
        .type           triton_poi_fused__to_copy_arange_clamp_floor_mul_39,@function
        .size           triton_poi_fused__to_copy_arange_clamp_floor_mul_39,(.L_x_1 - triton_poi_fused__to_copy_arange_clamp_floor_mul_39)
        .other          triton_poi_fused__to_copy_arange_clamp_floor_mul_39,@"STO_CUDA_ENTRY STV_DEFAULT"
triton_poi_fused__to_copy_arange_clamp_floor_mul_39:
.text.triton_poi_fused__to_copy_arange_clamp_floor_mul_39:
[----:B------:R-:W0:Y:S02]  /*0000*/  LDC R1, c[0x0][0x28] ;  /* 0x00000a00ff017b82 */ /* 0x000e240000000800 */
[----:B------:R-:W1:Y:S01]  /*0010*/  S2R R2, SR_TID.X ;  /* 0x0000000000027919 */ /* 0x000e620000002100 */
[----:B------:R-:W2:Y:S01]  /*0020*/  LDC.64 R4, c[0x0][0x210] ;  /* 0x00008400ff047b82 */ /* 0x000ea20000000a00 */
[----:B------:R-:W3:Y:S01]  /*0030*/  S2R R3, SR_CTAID.X ;  /* 0x0000000000037919 */ /* 0x000ee20000002500 */
[C---:B-1----:R-:W-:Y:S02]  /*0040*/  LOP3.LUT R0, R2.reuse, 0xf, RZ, 0xc0, !PT ;  /* 0x0000000f02007812 */ /* 0x042fe400078ec0ff */
[----:B------:R-:W-:-:S03]  /*0050*/  LOP3.LUT P0, RZ, R2, 0x10, RZ, 0xc0, !PT ;  /* 0x0000001002ff7812 */ /* 0x000fc6000780c0ff */
[----:B---3--:R-:W-:-:S04]  /*0060*/  IMAD R3, R3, 0x10, R0 ;  /* 0x0000001003037824 */ /* 0x008fc800078e0200 */
[C---:B--2---:R-:W-:Y:S01]  /*0070*/  IMAD.WIDE R4, R3.reuse, 0x8, R4 ;  /* 0x0000000803047825 */ /* 0x044fe200078e0204 */
[----:B------:R-:W-:Y:S02]  /*0080*/  I2FP.F32.S32 R0, R3 ;  /* 0x0000000300007245 */ /* 0x000fe40000201400 */
[----:B------:R-:W-:-:S03]  /*0090*/  ISETP.LT.AND P0, PT, R3, 0x10, !P0 ;  /* 0x000000100300780c */ /* 0x000fc60004701270 */
[----:B------:R-:W-:-:S06]  /*00a0*/  FMUL R0, R0, 0.46666666865348815918 ;  /* 0x3eeeeeef00007820 */ /* 0x000fcc0000400000 */
[----:B------:R-:W1:Y:S02]  /*00b0*/  F2I.FTZ.FLOOR.NTZ R0, R0 ;  /* 0x0000000000007305 */ /* 0x000e640000217100 */
[----:B-1----:R-:W-:-:S04]  /*00c0*/  VIMNMX R2, RZ, R0, !PT ;  /* 0x00000000ff027248 */ /* 0x002fc80007fe0100 */
[----:B------:R-:W-:Y:S01]  /*00d0*/  VIMNMX R2, R2, 0x7, PT ;  /* 0x0000000702027848 */ /* 0x000fe20003fe0100 */
[----:B------:R-:W-:Y:S06]  /*00e0*/  @!P0 EXIT ;  /* 0x000000000000894d */ /* 0x000fec0003800000 */
[----:B------:R-:W-:Y:S01]  /*00f0*/  IMAD.MOV.U32 R3, RZ, RZ, RZ ;  /* 0x000000ffff037224 */ /* 0x000fe200078e00ff */
[----:B------:R-:W-:-:S04]  /*0100*/  ULDC.64 UR4, c[0x0][0x208] ;  /* 0x0000820000047ab9 */ /* 0x000fc80000000a00 */
[----:B------:R-:W-:Y:S01]  /*0110*/  STG.E.64 desc[UR4][R4.64], R2 ;  /* 0x0000000204007986 */ /* 0x000fe2000c101b04 */
[----:B------:R-:W-:Y:S05]  /*0120*/  EXIT ;  /* 0x000000000000794d */ /* 0x000fea0003800000 */
.L_x_0:
[----:B------:R-:W-:-:S00]  /*0130*/  BRA `(.L_x_0) ;  /* 0xfffffffc00fc7947 */ /* 0x000fc0000383ffff */
[----:B------:R-:W-:-:S00]  /*0140*/  NOP ;  /* 0x0000000000007918 */ /* 0x000fc00000000000 */
        /* <DEDUP_REMOVED lines=11> */
.L_x_1:


//--------------------- .nv.global.init           --------------------------
	.section	.nv.global.init,"aw",@progbits
.nv.global.init:
	.type		_$_str,@object
	.size		_$_str,(.L_0 - _$_str)
_$_str:
        /*0000*/ 	.byte	0x5f, 0x5f, 0x43, 0x55, 0x44, 0x41, 0x5f, 0x46, 0x54, 0x5a, 0x00
.L_0:


//--------------------- .nv.constant0.triton_poi_fused__to_copy_arange_clamp_floor_mul_39 --------------------------
	.section	.nv.constant0.triton_poi_fused__to_copy_arange_clamp_floor_mul_39,"a",@progbits
	.sectionflags	@""
	.align	4
.nv.constant0.triton_poi_fused__to_copy_arange_clamp_floor_mul_39:
	.zero		540
